	.headerflags	@"EF_CUDA_TEXMODE_UNIFIED EF_CUDA_64BIT_ADDRESS EF_CUDA_ACCELERATORS EF_CUDA_SM90 EF_CUDA_VIRTUAL_SM(EF_CUDA_SM90)"
	.elftype	@"ET_EXEC"


//--------------------- .nv.info                  --------------------------
	.section	.nv.info,"",@"SHT_CUDA_INFO"
	.align	4


	//----- nvinfo : EIATTR_REGCOUNT
	.align		4
        /*0000*/ 	.byte	0x04, 0x2f
        /*0002*/ 	.short	(.L_1 - .L_0)
	.align		4
.L_0:
        /*0004*/ 	.word	index@(triton_poi_fused_max_pool2d_with_indices_13)
        /*0008*/ 	.word	0x00000028


	//----- nvinfo : EIATTR_MIN_STACK_SIZE
	.align		4
.L_1:
        /*000c*/ 	.byte	0x04, 0x12
        /*000e*/ 	.short	(.L_3 - .L_2)
	.align		4
.L_2:
        /*0010*/ 	.word	index@(triton_poi_fused_max_pool2d_with_indices_13)
        /*0014*/ 	.word	0x00000000


	//----- nvinfo : EIATTR_FRAME_SIZE
	.align		4
.L_3:
        /*0018*/ 	.byte	0x04, 0x11
        /*001a*/ 	.short	(.L_5 - .L_4)
	.align		4
.L_4:
        /*001c*/ 	.word	index@(triton_poi_fused_max_pool2d_with_indices_13)
        /*0020*/ 	.word	0x00000000


	//----- nvinfo : EIATTR_MIN_STACK_SIZE
	.align		4
.L_5:
        /*0024*/ 	.byte	0x04, 0x12
        /*0026*/ 	.short	(.L_7 - .L_6)
	.align		4
.L_6:
        /*0028*/ 	.word	index@(triton_poi_fused_max_pool2d_with_indices_13)
        /*002c*/ 	.word	0x00000000
.L_7:


//--------------------- .nv.info.triton_poi_fused_max_pool2d_with_indices_13 --------------------------
	.section	.nv.info.triton_poi_fused_max_pool2d_with_indices_13,"",@"SHT_CUDA_INFO"
	.sectionflags	@""
	.align	4


	//----- nvinfo : EIATTR_CUDA_API_VERSION
	.align		4
        /*0000*/ 	.byte	0x04, 0x37
        /*0002*/ 	.short	(.L_9 - .L_8)
.L_8:
        /*0004*/ 	.word	0x0000007c


	//----- nvinfo : EIATTR_KPARAM_INFO
	.align		4
.L_9:
        /*0008*/ 	.byte	0x04, 0x17
        /*000a*/ 	.short	(.L_11 - .L_10)
.L_10:
        /*000c*/ 	.word	0x00000000
        /*0010*/ 	.short	0x0003
        /*0012*/ 	.short	0x0018
        /*0014*/ 	.byte	0x00, 0xf0, 0x11, 0x00


	//----- nvinfo : EIATTR_KPARAM_INFO
	.align		4
.L_11:
        /*0018*/ 	.byte	0x04, 0x17
        /*001a*/ 	.short	(.L_13 - .L_12)
.L_12:
        /*001c*/ 	.word	0x00000000
        /*0020*/ 	.short	0x0002
        /*0022*/ 	.short	0x0010
        /*0024*/ 	.byte	0x00, 0xf4, 0x21, 0x00


	//----- nvinfo : EIATTR_KPARAM_INFO
	.align		4
.L_13:
        /*0028*/ 	.byte	0x04, 0x17
        /*002a*/ 	.short	(.L_15 - .L_14)
.L_14:
        /*002c*/ 	.word	0x00000000
        /*0030*/ 	.short	0x0001
        /*0032*/ 	.short	0x0008
        /*0034*/ 	.byte	0x00, 0xf4, 0x21, 0x00


	//----- nvinfo : EIATTR_KPARAM_INFO
	.align		4
.L_15:
        /*0038*/ 	.byte	0x04, 0x17
        /*003a*/ 	.short	(.L_17 - .L_16)
.L_16:
        /*003c*/ 	.word	0x00000000
        /*0040*/ 	.short	0x0000
        /*0042*/ 	.short	0x0000
        /*0044*/ 	.byte	0x00, 0xf4, 0x21, 0x00


	//----- nvinfo : EIATTR_SPARSE_MMA_MASK
	.align		4
.L_17:
        /*0048*/ 	.byte	0x03, 0x50
        /*004a*/ 	.short	0x0000


	//----- nvinfo : EIATTR_MAXREG_COUNT
	.align		4
        /*004c*/ 	.byte	0x03, 0x1b
        /*004e*/ 	.short	0x00ff


	//----- nvinfo : EIATTR_EXIT_INSTR_OFFSETS
	.align		4
        /*0050*/ 	.byte	0x04, 0x1c
        /*0052*/ 	.short	(.L_19 - .L_18)


	//   ....[0]....
.L_18:
        /*0054*/ 	.word	0x00001010


	//----- nvinfo : EIATTR_REQNTID
	.align		4
.L_19:
        /*0058*/ 	.byte	0x04, 0x10
        /*005a*/ 	.short	(.L_21 - .L_20)
.L_20:
        /*005c*/ 	.word	0x00000080
        /*0060*/ 	.word	0x00000001
        /*0064*/ 	.word	0x00000001


	//----- nvinfo : EIATTR_CBANK_PARAM_SIZE
	.align		4
.L_21:
        /*0068*/ 	.byte	0x03, 0x19
        /*006a*/ 	.short	0x001c


	//----- nvinfo : EIATTR_PARAM_CBANK
	.align		4
        /*006c*/ 	.byte	0x04, 0x0a
        /*006e*/ 	.short	(.L_23 - .L_22)
	.align		4
.L_22:
        /*0070*/ 	.word	index@(.nv.constant0.triton_poi_fused_max_pool2d_with_indices_13)
        /*0074*/ 	.short	0x0210
        /*0076*/ 	.short	0x001c


	//----- nvinfo : EIATTR_SW_WAR
	.align		4
.L_23:
        /*0078*/ 	.byte	0x04, 0x36
        /*007a*/ 	.short	(.L_25 - .L_24)
.L_24:
        /*007c*/ 	.word	0x00000008
.L_25:


//--------------------- .nv.callgraph             --------------------------
	.section	.nv.callgraph,"",@"SHT_CUDA_CALLGRAPH"
	.align	4
	.sectionentsize	8
	.align		4
        /*0000*/ 	.word	0x00000000
	.align		4
        /*0004*/ 	.word	0xffffffff
	.align		4
        /*0008*/ 	.word	0x00000000
	.align		4
        /*000c*/ 	.word	0xfffffffe
	.align		4
        /*0010*/ 	.word	0x00000000
	.align		4
        /*0014*/ 	.word	0xfffffffd
	.align		4
        /*0018*/ 	.word	0x00000000
	.align		4
        /*001c*/ 	.word	0xfffffffc


//--------------------- .text.triton_poi_fused_max_pool2d_with_indices_13 --------------------------
	.section	.text.triton_poi_fused_max_pool2d_with_indices_13,"ax",@progbits
	.sectionflags	@"SHF_BARRIERS=1"
	.align	128
        .global         triton_poi_fused_max_pool2d_with_indices_13
        .type           triton_poi_fused_max_pool2d_with_indices_13,@function
        .size           triton_poi_fused_max_pool2d_with_indices_13,(.L_x_1 - triton_poi_fused_max_pool2d_with_indices_13)
        .other          triton_poi_fused_max_pool2d_with_indices_13,@"STO_CUDA_ENTRY STV_DEFAULT"
triton_poi_fused_max_pool2d_with_indices_13:
.text.triton_poi_fused_max_pool2d_with_indices_13:
[----:B------:R-:W-:Y:S01]  /*0000*/  LDC R1, c[0x0][0x28] ;  /* 0x00000a00ff017b82 */ /* 0x000fe20000000800 */
[----:B------:R-:W1:Y:S01]  /*0010*/  S2R R0, SR_TID.X ;  /* 0x0000000000007919 */ /* 0x000e620000002100 */
[----:B------:R-:W-:Y:S01]  /*0020*/  ULDC.64 UR4, c[0x0][0x210] ;  /* 0x0000840000047ab9 */ /* 0x000fe20000000a00 */
[----:B------:R-:W-:Y:S01]  /*0030*/  ULDC.64 UR6, c[0x0][0x208] ;  /* 0x0000820000067ab9 */ /* 0x000fe20000000a00 */
[----:B------:R-:W-:Y:S01]  /*0040*/  ULDC.64 UR8, c[0x0][0x220] ;  /* 0x0000880000087ab9 */ /* 0x000fe20000000a00 */
[----:B------:R-:W2:Y:S01]  /*0050*/  S2R R23, SR_CTAID.X ;  /* 0x0000000000177919 */ /* 0x000ea20000002500 */
[----:B-1----:R-:W-:Y:S02]  /*0060*/  IMAD.SHL.U32 R24, R0, 0x8, RZ ;  /* 0x0000000800187824 */ /* 0x002fe400078e00ff */
[----:B--2---:R-:W-:-:S03]  /*0070*/  IMAD.SHL.U32 R3, R23, 0x400, RZ ;  /* 0x0000040017037824 */ /* 0x004fc600078e00ff */
[----:B------:R-:W-:-:S04]  /*0080*/  LOP3.LUT R24, R24, 0x3f8, RZ, 0xc0, !PT ;  /* 0x000003f818187812 */ /* 0x000fc800078ec0ff */
[----:B------:R-:W-:-:S04]  /*0090*/  LOP3.LUT R2, R3, R24, RZ, 0xfc, !PT ;  /* 0x0000001803027212 */ /* 0x000fc800078efcff */
[----:B------:R-:W-:Y:S01]  /*00a0*/  SHF.R.S32.HI R5, RZ, 0x1f, R2 ;  /* 0x0000001fff057819 */ /* 0x000fe20000011402 */
[----:B------:R-:W-:-:S03]  /*00b0*/  IMAD.HI R8, R2, 0x3e0f83e1, RZ ;  /* 0x3e0f83e102087827 */ /* 0x000fc600078e02ff */
[----:B------:R-:W-:Y:S02]  /*00c0*/  LEA.HI R5, R5, R2, RZ, 0x6 ;  /* 0x0000000205057211 */ /* 0x000fe400078f30ff */
[----:B------:R-:W-:Y:S02]  /*00d0*/  SHF.R.U32.HI R11, RZ, 0x1f, R8 ;  /* 0x0000001fff0b7819 */ /* 0x000fe40000011608 */
[----:B------:R-:W-:Y:S02]  /*00e0*/  SHF.R.S32.HI R4, RZ, 0x6, R5 ;  /* 0x00000006ff047819 */ /* 0x000fe40000011405 */
[----:B------:R-:W-:Y:S02]  /*00f0*/  LEA.HI.SX32 R8, R8, R11, 0x15 ;  /* 0x0000000b08087211 */ /* 0x000fe400078faaff */
[----:B------:R-:W-:Y:S01]  /*0100*/  LOP3.LUT R29, R5, 0xffffffc0, RZ, 0xc0, !PT ;  /* 0xffffffc0051d7812 */ /* 0x000fe200078ec0ff */
[----:B------:R-:W-:-:S04]  /*0110*/  IMAD.HI R6, R4, 0x3e0f83e1, RZ ;  /* 0x3e0f83e104067827 */ /* 0x000fc800078e02ff */
[----:B------:R-:W-:Y:S01]  /*0120*/  IMAD.IADD R29, R2, 0x1, -R29 ;  /* 0x00000001021d7824 */ /* 0x000fe200078e0a1d */
[----:B------:R-:W-:-:S04]  /*0130*/  SHF.R.U32.HI R7, RZ, 0x1f, R6 ;  /* 0x0000001fff077819 */ /* 0x000fc80000011606 */
[----:B------:R-:W-:Y:S02]  /*0140*/  LEA.HI R9, R6, R7, RZ, 0x1b ;  /* 0x0000000706097211 */ /* 0x000fe400078fd8ff */
[----:B------:R-:W1:Y:S03]  /*0150*/  LDC.64 R6, c[0x0][0x210] ;  /* 0x00008400ff067b82 */ /* 0x000e660000000a00 */
[----:B------:R-:W-:-:S04]  /*0160*/  IMAD R9, R9, -0x84, R4 ;  /* 0xffffff7c09097824 */ /* 0x000fc800078e0204 */
[----:B------:R-:W-:-:S04]  /*0170*/  IMAD R8, R8, 0x108, R9 ;  /* 0x0000010808087824 */ /* 0x000fc800078e0209 */
[----:B------:R-:W-:-:S04]  /*0180*/  IMAD.SHL.U32 R34, R8, 0x80, RZ ;  /* 0x0000008008227824 */ /* 0x000fc800078e00ff */
[--C-:B------:R-:W-:Y:S01]  /*0190*/  IMAD.IADD R17, R29, 0x1, R34.reuse ;  /* 0x000000011d117824 */ /* 0x100fe200078e0222 */
[----:B------:R-:W-:Y:S02]  /*01a0*/  SHF.R.S32.HI R26, RZ, 0x1f, R34 ;  /* 0x0000001fff1a7819 */ /* 0x000fe40000011422 */
[----:B------:R-:W-:-:S04]  /*01b0*/  IADD3 R4, P0, R29, R34, RZ ;  /* 0x000000221d047210 */ /* 0x000fc80007f1e0ff */
[----:B------:R-:W-:Y:S02]  /*01c0*/  LEA.HI.X.SX32 R5, R29, R26, 0x1, P0 ;  /* 0x0000001a1d057211 */ /* 0x000fe400000f0eff */
[----:B------:R-:W-:Y:S01]  /*01d0*/  LEA R12, P0, R4, UR4, 0x2 ;  /* 0x00000004040c7c11 */ /* 0x000fe2000f8010ff */
[----:B-1----:R-:W-:-:S03]  /*01e0*/  IMAD.WIDE R16, R17, 0x4, R6 ;  /* 0x0000000411107825 */ /* 0x002fc600078e0206 */
[----:B------:R-:W-:-:S03]  /*01f0*/  LEA.HI.X R13, R4, UR5, R5, 0x2, P0 ;  /* 0x00000005040d7c11 */ /* 0x000fc600080f1405 */
[----:B------:R-:W2:Y:S04]  /*0200*/  LDG.E.128 R16, desc[UR6][R16.64] ;  /* 0x0000000610107981 */ /* 0x000ea8000c1e1d00 */
[----:B------:R-:W2:Y:S01]  /*0210*/  LDG.E.128 R12, desc[UR6][R12.64+0x100] ;  /* 0x000100060c0c7981 */ /* 0x000ea2000c1e1d00 */
[----:B------:R-:W-:-:S04]  /*0220*/  VIADD R22, R34, 0x4200 ;  /* 0x0000420022167836 */ /* 0x000fc80000000000 */
[----:B------:R-:W-:-:S04]  /*0230*/  IMAD.IADD R9, R29, 0x1, R22 ;  /* 0x000000011d097824 */ /* 0x000fc800078e0216 */
[----:B------:R-:W-:-:S06]  /*0240*/  IMAD.WIDE R8, R9, 0x4, R6 ;  /* 0x0000000409087825 */ /* 0x000fcc00078e0206 */
[----:B------:R-:W3:Y:S01]  /*0250*/  LDG.E.128 R8, desc[UR6][R8.64] ;  /* 0x0000000608087981 */ /* 0x000ee2000c1e1d00 */
[----:B------:R-:W-:Y:S01]  /*0260*/  SHF.R.S32.HI R23, RZ, 0x15, R23 ;  /* 0x00000015ff177819 */ /* 0x000fe20000011417 */
[----:B------:R-:W-:Y:S01]  /*0270*/  VIADD R30, R34, 0x4240 ;  /* 0x00004240221e7836 */ /* 0x000fe20000000000 */
[----:B------:R-:W-:Y:S02]  /*0280*/  LOP3.LUT R24, R3, 0x4, R24, 0xfe, !PT ;  /* 0x0000000403187812 */ /* 0x000fe400078efe18 */
[----:B--2---:R-:W-:Y:S02]  /*0290*/  FSETP.GT.AND P2, PT, R14, R18, PT ;  /* 0x000000120e00720b */ /* 0x004fe40003f44000 */
[----:B------:R-:W-:Y:S02]  /*02a0*/  FSETP.GT.AND P5, PT, R15, R19, PT ;  /* 0x000000130f00720b */ /* 0x000fe40003fa4000 */
[----:B------:R-:W-:Y:S02]  /*02b0*/  FSETP.GT.AND P4, PT, R13, R17, PT ;  /* 0x000000110d00720b */ /* 0x000fe40003f84000 */
[----:B------:R-:W-:-:S02]  /*02c0*/  FSETP.GT.AND P3, PT, R12, R16, PT ;  /* 0x000000100c00720b */ /* 0x000fc40003f64000 */
[C---:B------:R-:W-:Y:S02]  /*02d0*/  FSETP.NAN.AND P0, PT, R14.reuse, R14, PT ;  /* 0x0000000e0e00720b */ /* 0x040fe40003f08000 */
[----:B------:R-:W-:Y:S02]  /*02e0*/  FSETP.NAN.AND P1, PT, R15, R15, PT ;  /* 0x0000000f0f00720b */ /* 0x000fe40003f28000 */
[----:B------:R-:W-:Y:S02]  /*02f0*/  P2R R5, PR, RZ, 0x4 ;  /* 0x00000004ff057803 */ /* 0x000fe40000000000 */
[----:B------:R-:W-:Y:S02]  /*0300*/  @!P2 SEL R14, R14, R18, P0 ;  /* 0x000000120e0ea207 */ /* 0x000fe40000000000 */
[----:B------:R-:W-:Y:S02]  /*0310*/  FSETP.NAN.AND P2, PT, R13, R13, PT ;  /* 0x0000000d0d00720b */ /* 0x000fe40003f48000 */
[----:B------:R-:W-:-:S02]  /*0320*/  @!P5 SEL R15, R15, R19, P1 ;  /* 0x000000130f0fd207 */ /* 0x000fc40000800000 */
[----:B---3--:R-:W-:Y:S02]  /*0330*/  FSETP.NAN.AND P1, PT, R8, R8, PT ;  /* 0x000000080800720b */ /* 0x008fe40003f28000 */
[C---:B------:R-:W-:Y:S02]  /*0340*/  FSETP.NAN.AND P0, PT, R12.reuse, R12, PT ;  /* 0x0000000c0c00720b */ /* 0x040fe40003f08000 */
[----:B------:R-:W-:Y:S02]  /*0350*/  @!P4 SEL R13, R13, R17, P2 ;  /* 0x000000110d0dc207 */ /* 0x000fe40001000000 */
[----:B------:R-:W-:Y:S02]  /*0360*/  SGXT R17, R23, 0x1 ;  /* 0x000000011711781a */ /* 0x000fe40000000200 */
[----:B------:R-:W-:Y:S02]  /*0370*/  @!P3 SEL R12, R12, R16, P0 ;  /* 0x000000100c0cb207 */ /* 0x000fe40000000000 */
[----:B------:R-:W-:-:S02]  /*0380*/  FSETP.NAN.AND P0, PT, R9, R9, PT ;  /* 0x000000090900720b */ /* 0x000fc40003f08000 */
[----:B------:R-:W-:Y:S02]  /*0390*/  LEA.HI R17, R17, R24, RZ, 0x6 ;  /* 0x0000001811117211 */ /* 0x000fe400078f30ff */
[----:B------:R-:W-:Y:S02]  /*03a0*/  FSETP.GEU.AND P2, PT, R12, R8, PT ;  /* 0x000000080c00720b */ /* 0x000fe40003f4e000 */
[----:B------:R-:W-:Y:S02]  /*03b0*/  LOP3.LUT R17, R17, 0xffffffc0, RZ, 0xc0, !PT ;  /* 0xffffffc011117812 */ /* 0x000fe400078ec0ff */
[----:B------:R-:W-:Y:S02]  /*03c0*/  P2R R23, PR, RZ, 0x4 ;  /* 0x00000004ff177803 */ /* 0x000fe40000000000 */
[----:B------:R-:W-:Y:S01]  /*03d0*/  @!P1 SEL R8, R8, R12, !P2 ;  /* 0x0000000c08089207 */ /* 0x000fe20005000000 */
[----:B------:R-:W-:Y:S01]  /*03e0*/  IMAD.IADD R25, R24, 0x1, -R17 ;  /* 0x0000000118197824 */ /* 0x000fe200078e0a11 */
[----:B------:R-:W-:Y:S01]  /*03f0*/  FSETP.GEU.AND P2, PT, R13, R9, PT ;  /* 0x000000090d00720b */ /* 0x000fe20003f4e000 */
[----:B------:R-:W-:Y:S01]  /*0400*/  IMAD.IADD R17, R29, 0x1, R30 ;  /* 0x000000011d117824 */ /* 0x000fe200078e021e */
[----:B------:R-:W-:-:S02]  /*0410*/  FSETP.GEU.AND P1, PT, R14, R10, PT ;  /* 0x0000000a0e00720b */ /* 0x000fc40003f2e000 */
[----:B------:R-:W-:Y:S01]  /*0420*/  @!P0 SEL R9, R9, R13, !P2 ;  /* 0x0000000d09098207 */ /* 0x000fe20005000000 */
[----:B------:R-:W-:Y:S01]  /*0430*/  IMAD.WIDE R16, R17, 0x4, R6 ;  /* 0x0000000411107825 */ /* 0x000fe200078e0206 */
[----:B------:R-:W-:Y:S02]  /*0440*/  IADD3 R12, P0, R25, R34, RZ ;  /* 0x00000022190c7210 */ /* 0x000fe40007f1e0ff */
[----:B------:R-:W-:Y:S02]  /*0450*/  P2R R24, PR, RZ, 0x4 ;  /* 0x00000004ff187803 */ /* 0x000fe40000000000 */
[----:B------:R-:W-:Y:S02]  /*0460*/  LEA.HI.X.SX32 R13, R25, R26, 0x1, P0 ;  /* 0x0000001a190d7211 */ /* 0x000fe400000f0eff */
[----:B------:R-:W-:Y:S02]  /*0470*/  LEA R36, P0, R12, UR4, 0x2 ;  /* 0x000000040c247c11 */ /* 0x000fe4000f8010ff */
[----:B------:R-:W-:-:S02]  /*0480*/  P2R R26, PR, RZ, 0x2 ;  /* 0x00000002ff1a7803 */ /* 0x000fc40000000000 */
[----:B------:R-:W-:Y:S02]  /*0490*/  LEA.HI.X R37, R12, UR5, R13, 0x2, P0 ;  /* 0x000000050c257c11 */ /* 0x000fe400080f140d */
[----:B------:R-:W-:Y:S02]  /*04a0*/  FSETP.NAN.AND P0, PT, R10, R10, PT ;  /* 0x0000000a0a00720b */ /* 0x000fe40003f08000 */
[----:B------:R-:W-:Y:S02]  /*04b0*/  P2R R4, PR, RZ, 0x20 ;  /* 0x00000020ff047803 */ /* 0x000fe40000000000 */
[----:B------:R-:W-:Y:S02]  /*04c0*/  P2R R21, PR, RZ, 0x8 ;  /* 0x00000008ff157803 */ /* 0x000fe40000000000 */
[----:B------:R-:W-:-:S07]  /*04d0*/  P2R R20, PR, RZ, 0x10 ;  /* 0x00000010ff147803 */ /* 0x000fce0000000000 */
[----:B------:R-:W-:Y:S02]  /*04e0*/  @!P0 SEL R10, R10, R14, !P1 ;  /* 0x0000000e0a0a8207 */ /* 0x000fe40004800000 */
[-C--:B------:R-:W-:Y:S02]  /*04f0*/  FSETP.NAN.AND P0, PT, R11, R11.reuse, PT ;  /* 0x0000000b0b00720b */ /* 0x080fe40003f08000 */
[----:B------:R-:W-:-:S04]  /*0500*/  FSETP.GEU.AND P1, PT, R15, R11, PT ;  /* 0x0000000b0f00720b */ /* 0x000fc80003f2e000 */
[----:B------:R-:W-:-:S07]  /*0510*/  P2R R27, PR, RZ, 0x2 ;  /* 0x00000002ff1b7803 */ /* 0x000fce0000000000 */
[----:B------:R-:W-:Y:S02]  /*0520*/  @!P0 SEL R11, R11, R15, !P1 ;  /* 0x0000000f0b0b8207 */ /* 0x000fe40004800000 */
[----:B------:R1:W2:Y:S02]  /*0530*/  LDG.E.128 R12, desc[UR6][R16.64] ;  /* 0x00000006100c7981 */ /* 0x0002a4000c1e1d00 */
[----:B-1----:R-:W-:-:S04]  /*0540*/  IMAD.IADD R17, R25, 0x1, R34 ;  /* 0x0000000119117824 */ /* 0x002fc800078e0222 */
[----:B------:R-:W-:-:S06]  /*0550*/  IMAD.WIDE R16, R17, 0x4, R6 ;  /* 0x0000000411107825 */ /* 0x000fcc00078e0206 */
[----:B------:R-:W3:Y:S01]  /*0560*/  LDG.E.128 R16, desc[UR6][R16.64] ;  /* 0x0000000610107981 */ /* 0x000ee2000c1e1d00 */
[-C--:B--2---:R-:W-:Y:S02]  /*0570*/  FSETP.NAN.AND P0, PT, R15, R15.reuse, PT ;  /* 0x0000000f0f00720b */ /* 0x084fe40003f08000 */
[----:B------:R-:W-:-:S04]  /*0580*/  FSETP.GEU.AND P1, PT, R11, R15, PT ;  /* 0x0000000f0b00720b */ /* 0x000fc80003f2e000 */
[----:B------:R-:W-:-:S07]  /*0590*/  P2R R28, PR, RZ, 0x2 ;  /* 0x00000002ff1c7803 */ /* 0x000fce0000000000 */
[----:B------:R-:W-:Y:S02]  /*05a0*/  @!P0 SEL R15, R15, R11, !P1 ;  /* 0x0000000b0f0f8207 */ /* 0x000fe40004800000 */
[-C--:B------:R-:W-:Y:S02]  /*05b0*/  FSETP.NAN.AND P0, PT, R14, R14.reuse, PT ;  /* 0x0000000e0e00720b */ /* 0x080fe40003f08000 */
        /* <DEDUP_REMOVED lines=11> */
[----:B------:R-:W3:Y:S02]  /*0670*/  LDG.E.128 R8, desc[UR6][R36.64+0x100] ;  /* 0x0001000624087981 */ /* 0x000ee4000c1e1d00 */
[C---:B---3--:R-:W-:Y:S02]  /*0680*/  FSETP.GT.AND P1, PT, R9.reuse, R17, PT ;  /* 0x000000110900720b */ /* 0x048fe40003f24000 */
[----:B------:R-:W-:Y:S02]  /*0690*/  FSETP.NAN.AND P0, PT, R9, R9, PT ;  /* 0x000000090900720b */ /* 0x000fe40003f08000 */
[----:B------:R-:W-:-:S09]  /*06a0*/  P2R R33, PR, RZ, 0x2 ;  /* 0x00000002ff217803 */ /* 0x000fd20000000000 */
[----:B------:R-:W-:Y:S02]  /*06b0*/  @!P1 SEL R9, R9, R17, P0 ;  /* 0x0000001109099207 */ /* 0x000fe40000000000 */
[C---:B------:R-:W-:Y:S02]  /*06c0*/  FSETP.GT.AND P1, PT, R10.reuse, R18, PT ;  /* 0x000000120a00720b */ /* 0x040fe40003f24000 */
[----:B------:R-:W-:Y:S02]  /*06d0*/  FSETP.NAN.AND P0, PT, R10, R10, PT ;  /* 0x0000000a0a00720b */ /* 0x000fe40003f08000 */
[----:B------:R-:W-:-:S09]  /*06e0*/  P2R R34, PR, RZ, 0x2 ;  /* 0x00000002ff227803 */ /* 0x000fd20000000000 */
[----:B------:R-:W-:Y:S02]  /*06f0*/  @!P1 SEL R10, R10, R18, P0 ;  /* 0x000000120a0a9207 */ /* 0x000fe40000000000 */
[C---:B------:R-:W-:Y:S02]  /*0700*/  FSETP.GT.AND P1, PT, R11.reuse, R19, PT ;  /* 0x000000130b00720b */ /* 0x040fe40003f24000 */
[----:B------:R-:W-:Y:S02]  /*0710*/  FSETP.NAN.AND P0, PT, R11, R11, PT ;  /* 0x0000000b0b00720b */ /* 0x000fe40003f08000 */
[----:B------:R-:W-:-:S09]  /*0720*/  P2R R35, PR, RZ, 0x2 ;  /* 0x00000002ff237803 */ /* 0x000fd20000000000 */
[----:B------:R-:W-:Y:S02]  /*0730*/  @!P1 SEL R11, R11, R19, P0 ;  /* 0x000000130b0b9207 */ /* 0x000fe40000000000 */
[C---:B------:R-:W-:Y:S01]  /*0740*/  FSETP.GT.AND P1, PT, R8.reuse, R16, PT ;  /* 0x000000100800720b */ /* 0x040fe20003f24000 */
[----:B------:R-:W-:Y:S01]  /*0750*/  IMAD.IADD R17, R25, 0x1, R22 ;  /* 0x0000000119117824 */ /* 0x000fe200078e0216 */
[----:B------:R-:W-:-:S11]  /*0760*/  FSETP.NAN.AND P0, PT, R8, R8, PT ;  /* 0x000000080800720b */ /* 0x000fd60003f08000 */
[----:B------:R-:W-:Y:S01]  /*0770*/  @!P1 SEL R8, R8, R16, P0 ;  /* 0x0000001008089207 */ /* 0x000fe20000000000 */
[----:B------:R-:W-:-:S06]  /*0780*/  IMAD.WIDE R16, R17, 0x4, R6 ;  /* 0x0000000411107825 */ /* 0x000fcc00078e0206 */
[----:B------:R-:W2:Y:S01]  /*0790*/  LDG.E.128 R16, desc[UR6][R16.64] ;  /* 0x0000000610107981 */ /* 0x000ea2000c1e1d00 */
[----:B------:R-:W-:Y:S02]  /*07a0*/  P2R R36, PR, RZ, 0x2 ;  /* 0x00000002ff247803 */ /* 0x000fe40000000000 */
[-C--:B--2---:R-:W-:Y:S02]  /*07b0*/  FSETP.NAN.AND P0, PT, R19, R19.reuse, PT ;  /* 0x000000131300720b */ /* 0x084fe40003f08000 */
[----:B------:R-:W-:-:S04]  /*07c0*/  FSETP.GEU.AND P1, PT, R11, R19, PT ;  /* 0x000000130b00720b */ /* 0x000fc80003f2e000 */
[----:B------:R-:W-:-:S07]  /*07d0*/  P2R R22, PR, RZ, 0x2 ;  /* 0x00000002ff167803 */ /* 0x000fce0000000000 */
[----:B------:R-:W-:Y:S02]  /*07e0*/  @!P0 SEL R19, R19, R11, !P1 ;  /* 0x0000000b13138207 */ /* 0x000fe40004800000 */
[-C--:B------:R-:W-:Y:S02]  /*07f0*/  FSETP.NAN.AND P1, PT, R18, R18.reuse, PT ;  /* 0x000000121200720b */ /* 0x080fe40003f28000 */
[----:B------:R-:W-:-:S11]  /*0800*/  FSETP.GEU.AND P0, PT, R10, R18, PT ;  /* 0x000000120a00720b */ /* 0x000fd60003f0e000 */
[----:B------:R-:W-:Y:S02]  /*0810*/  @!P1 SEL R18, R18, R10, !P0 ;  /* 0x0000000a12129207 */ /* 0x000fe40004000000 */
[----:B------:R-:W-:Y:S02]  /*0820*/  P2R R10, PR, RZ, 0x1 ;  /* 0x00000001ff0a7803 */ /* 0x000fe40000000000 */
[----:B------:R-:W-:-:S04]  /*0830*/  ISETP.NE.AND P0, PT, R22, RZ, PT ;  /* 0x000000ff1600720c */ /* 0x000fc80003f05270 */
        /* <DEDUP_REMOVED lines=15> */
[----:B------:R-:W-:Y:S01]  /*0930*/  ISETP.NE.AND P0, PT, R5, RZ, PT ;  /* 0x000000ff0500720c */ /* 0x000fe20003f05270 */
[----:B------:R-:W-:-:S04]  /*0940*/  IMAD.IADD R5, R25, 0x1, R30 ;  /* 0x0000000119057824 */ /* 0x000fc800078e021e */
[----:B------:R-:W-:-:S06]  /*0950*/  IMAD.WIDE R4, R5, 0x4, R6 ;  /* 0x0000000405047825 */ /* 0x000fcc00078e0206 */
[----:B------:R-:W2:Y:S01]  /*0960*/  LDG.E.128 R4, desc[UR6][R4.64] ;  /* 0x0000000604047981 */ /* 0x000ea2000c1e1d00 */
[-C--:B------:R-:W-:Y:S02]  /*0970*/  FSETP.NAN.AND P2, PT, R17, R17.reuse, PT ;  /* 0x000000111100720b */ /* 0x080fe40003f48000 */
[----:B------:R-:W-:Y:S02]  /*0980*/  FSETP.NAN.AND P3, PT, R16, R16, PT ;  /* 0x000000101000720b */ /* 0x000fe40003f68000 */
[----:B------:R-:W-:Y:S02]  /*0990*/  FSETP.GEU.AND P1, PT, R9, R17, PT ;  /* 0x000000110900720b */ /* 0x000fe40003f2e000 */
[----:B------:R-:W-:Y:S02]  /*09a0*/  P2R R37, PR, RZ, 0x1 ;  /* 0x00000001ff257803 */ /* 0x000fe40000000000 */
[----:B------:R-:W-:-:S05]  /*09b0*/  ISETP.NE.AND P0, PT, R20, RZ, PT ;  /* 0x000000ff1400720c */ /* 0x000fca0003f05270 */
[----:B------:R-:W-:Y:S02]  /*09c0*/  @!P2 SEL R17, R17, R9, !P1 ;  /* 0x000000091111a207 */ /* 0x000fe40004800000 */
[----:B------:R-:W-:Y:S02]  /*09d0*/  FSETP.GEU.AND P2, PT, R8, R16, PT ;  /* 0x000000100800720b */ /* 0x000fe40003f4e000 */
[----:B------:R-:W-:Y:S02]  /*09e0*/  P2R R20, PR, RZ, 0x1 ;  /* 0x00000001ff147803 */ /* 0x000fe40000000000 */
[----:B------:R-:W-:Y:S02]  /*09f0*/  @!P3 SEL R16, R16, R8, !P2 ;  /* 0x000000081010b207 */ /* 0x000fe40005000000 */
[----:B------:R-:W-:-:S04]  /*0a00*/  ISETP.NE.AND P0, PT, R21, RZ, PT ;  /* 0x000000ff1500720c */ /* 0x000fc80003f05270 */
[----:B------:R-:W-:Y:S02]  /*0a10*/  P2R R21, PR, RZ, 0x1 ;  /* 0x00000001ff157803 */ /* 0x000fe40000000000 */
        /* <DEDUP_REMOVED lines=8> */
[----:B------:R-:W1:Y:S01]  /*0aa0*/  S2UR UR5, SR_CgaCtaId ;  /* 0x00000000000579c3 */ /* 0x000e620000008800 */
[----:B------:R-:W-:Y:S01]  /*0ab0*/  UMOV UR4, 0x400 ;  /* 0x0000040000047882 */ /* 0x000fe20000000000 */
[----:B------:R-:W-:Y:S01]  /*0ac0*/  IMAD.SHL.U32 R0, R0, 0x4, RZ ;  /* 0x0000000400007824 */ /* 0x000fe200078e00ff */
[----:B-1----:R-:W-:-:S04]  /*0ad0*/  UPRMT UR4, UR5, 0x654, UR4 ;  /* 0x0000065405047896 */ /* 0x002fc80008000004 */
[----:B------:R-:W-:-:S04]  /*0ae0*/  LOP3.LUT R0, R0, 0x1fc, RZ, 0xc0, !PT ;  /* 0x000001fc00007812 */ /* 0x000fc800078ec0ff */
[----:B------:R-:W-:Y:S02]  /*0af0*/  LEA R30, R0, UR4, 0x2 ;  /* 0x00000004001e7c11 */ /* 0x000fe4000f8e10ff */
[-C--:B--2---:R-:W-:Y:S02]  /*0b00*/  FSETP.NAN.AND P4, PT, R7, R7.reuse, PT ;  /* 0x000000070700720b */ /* 0x084fe40003f88000 */
[----:B------:R-:W-:Y:S02]  /*0b10*/  FSETP.NAN.AND P5, PT, R6, R6, PT ;  /* 0x000000060600720b */ /* 0x000fe40003fa8000 */
[----:B------:R-:W-:Y:S02]  /*0b20*/  FSETP.GEU.AND P3, PT, R19, R7, PT ;  /* 0x000000071300720b */ /* 0x000fe40003f6e000 */
[----:B------:R-:W-:Y:S02]  /*0b30*/  FSETP.NAN.AND P6, PT, R5, R5, PT ;  /* 0x000000050500720b */ /* 0x000fe40003fc8000 */
[----:B------:R-:W-:-:S05]  /*0b40*/  FSETP.NAN.AND P0, PT, R4, R4, PT ;  /* 0x000000040400720b */ /* 0x000fca0003f08000 */
[----:B------:R-:W-:Y:S02]  /*0b50*/  @!P4 SEL R7, R7, R19, !P3 ;  /* 0x000000130707c207 */ /* 0x000fe40005800000 */
[----:B------:R-:W-:-:S04]  /*0b60*/  FSETP.GEU.AND P4, PT, R18, R6, PT ;  /* 0x000000061200720b */ /* 0x000fc80003f8e000 */
[----:B------:R-:W-:Y:S02]  /*0b70*/  @!P5 SEL R6, R6, R18, !P4 ;  /* 0x000000120606d207 */ /* 0x000fe40006000000 */
[----:B------:R-:W-:-:S04]  /*0b80*/  FSETP.GEU.AND P5, PT, R17, R5, PT ;  /* 0x000000051100720b */ /* 0x000fc80003fae000 */
[----:B------:R-:W-:Y:S02]  /*0b90*/  @!P6 SEL R5, R5, R17, !P5 ;  /* 0x000000110505e207 */ /* 0x000fe40006800000 */
[----:B------:R-:W-:-:S04]  /*0ba0*/  FSETP.GEU.AND P6, PT, R16, R4, PT ;  /* 0x000000041000720b */ /* 0x000fc80003fce000 */
[----:B------:R-:W-:Y:S02]  /*0bb0*/  @!P0 SEL R4, R4, R16, !P6 ;  /* 0x0000001004048207 */ /* 0x000fe40007000000 */
[----:B------:R-:W-:-:S04]  /*0bc0*/  ISETP.NE.AND P0, PT, R21, RZ, PT ;  /* 0x000000ff1500720c */ /* 0x000fc80003f05270 */
[----:B------:R-:W-:Y:S02]  /*0bd0*/  SEL R8, RZ, 0x1, !P0 ;  /* 0x00000001ff087807 */ /* 0x000fe40004000000 */
        /* <DEDUP_REMOVED lines=11> */
[----:B------:R-:W-:Y:S02]  /*0c90*/  SEL R8, R8, 0x2, P0 ;  /* 0x0000000208087807 */ /* 0x000fe40000000000 */
[----:B------:R-:W-:-:S04]  /*0ca0*/  ISETP.NE.AND P0, PT, R24, RZ, PT ;  /* 0x000000ff1800720c */ /* 0x000fc80003f05270 */
[----:B------:R-:W-:Y:S02]  /*0cb0*/  SEL R16, R16, 0x2, P0 ;  /* 0x0000000210107807 */ /* 0x000fe40000000000 */
[----:B------:R-:W-:-:S04]  /*0cc0*/  ISETP.NE.AND P0, PT, R26, RZ, PT ;  /* 0x000000ff1a00720c */ /* 0x000fc80003f05270 */
[----:B------:R-:W-:Y:S02]  /*0cd0*/  SEL R18, R18, 0x2, P0 ;  /* 0x0000000212127807 */ /* 0x000fe40000000000 */
[----:B------:R-:W-:Y:S02]  /*0ce0*/  ISETP.NE.AND P0, PT, R22, RZ, PT ;  /* 0x000000ff1600720c */ /* 0x000fe40003f05270 */
[----:B------:R-:W-:Y:S01]  /*0cf0*/  SEL R21, R18, 0x3, P1 ;  /* 0x0000000312157807 */ /* 0x000fe20000800000 */
[----:B------:R-:W1:Y:S01]  /*0d00*/  LDC.64 R22, c[0x0][0x218] ;  /* 0x00008600ff167b82 */ /* 0x000e620000000a00 */
[----:B------:R-:W-:Y:S02]  /*0d10*/  SEL R17, R17, 0x2, P0 ;  /* 0x0000000211117807 */ /* 0x000fe40000000000 */
[----:B------:R-:W-:-:S04]  /*0d20*/  ISETP.NE.AND P1, PT, R29, RZ, PT ;  /* 0x000000ff1d00720c */ /* 0x000fc80003f25270 */
[----:B------:R-:W-:Y:S02]  /*0d30*/  SEL R26, R17, 0x3, P1 ;  /* 0x00000003111a7807 */ /* 0x000fe40000800000 */
[----:B------:R-:W-:-:S04]  /*0d40*/  ISETP.NE.AND P1, PT, R31, RZ, PT ;  /* 0x000000ff1f00720c */ /* 0x000fc80003f25270 */
[----:B------:R-:W-:Y:S02]  /*0d50*/  SEL R24, R16, 0x3, P1 ;  /* 0x0000000310187807 */ /* 0x000fe40000800000 */
[----:B------:R-:W-:-:S04]  /*0d60*/  ISETP.NE.AND P1, PT, R32, RZ, PT ;  /* 0x000000ff2000720c */ /* 0x000fc80003f25270 */
[----:B------:R-:W-:Y:S02]  /*0d70*/  SEL R27, R8, 0x3, P1 ;  /* 0x00000003081b7807 */ /* 0x000fe40000800000 */
[----:B------:R-:W2:Y:S01]  /*0d80*/  S2R R8, SR_TID.X ;  /* 0x0000000000087919 */ /* 0x000ea20000002100 */
[----:B------:R-:W-:Y:S01]  /*0d90*/  ISETP.NE.AND P0, PT, R11, RZ, PT ;  /* 0x000000ff0b00720c */ /* 0x000fe20003f05270 */
[----:B--2---:R-:W-:-:S05]  /*0da0*/  IMAD.SHL.U32 R8, R8, 0x8, RZ ;  /* 0x0000000808087824 */ /* 0x004fca00078e00ff */
[----:B------:R-:W-:-:S04]  /*0db0*/  LOP3.LUT R8, R8, 0x3f8, RZ, 0xc0, !PT ;  /* 0x000003f808087812 */ /* 0x000fc800078ec0ff */
[----:B------:R-:W-:Y:S01]  /*0dc0*/  LEA R29, R8, UR4, 0x2 ;  /* 0x00000004081d7c11 */ /* 0x000fe2000f8e10ff */
[----:B------:R-:W-:-:S04]  /*0dd0*/  ULDC.64 UR4, c[0x0][0x218] ;  /* 0x0000860000047ab9 */ /* 0x000fc80000000a00 */
[----:B------:R-:W-:Y:S04]  /*0de0*/  STS.128 [R29], R12 ;  /* 0x0000000c1d007388 */ /* 0x000fe80000000c00 */
[----:B------:R2:W-:Y:S01]  /*0df0*/  STS.128 [R29+0x10], R4 ;  /* 0x000010041d007388 */ /* 0x0005e20000000c00 */
[----:B------:R-:W-:Y:S01]  /*0e00*/  SEL R19, R19, 0x2, P0 ;  /* 0x0000000213137807 */ /* 0x000fe20000000000 */
[----:B------:R-:W-:Y:S01]  /*0e10*/  BAR.SYNC.DEFER_BLOCKING 0x0 ;  /* 0x0000000000007b1d */ /* 0x000fe20000010000 */
[----:B------:R-:W-:Y:S02]  /*0e20*/  ISETP.NE.AND P0, PT, R10, RZ, PT ;  /* 0x000000ff0a00720c */ /* 0x000fe40003f05270 */
[----:B------:R-:W-:Y:S02]  /*0e30*/  ISETP.NE.AND P1, PT, R9, RZ, PT ;  /* 0x000000ff0900720c */ /* 0x000fe40003f25270 */
[----:B------:R-:W-:-:S02]  /*0e40*/  SEL R25, R19, 0x3, P3 ;  /* 0x0000000313197807 */ /* 0x000fc40001800000 */
[----:B------:R-:W-:Y:S01]  /*0e50*/  SEL R20, R20, 0x2, P0 ;  /* 0x0000000214147807 */ /* 0x000fe20000000000 */
[----:B------:R-:W3:Y:S04]  /*0e60*/  LDS.128 R8, [R30] ;  /* 0x000000001e087984 */ /* 0x000ee80000000c00 */
[----:B------:R-:W4:Y:S01]  /*0e70*/  LDS.128 R16, [R30+0x800] ;  /* 0x000800001e107984 */ /* 0x000f220000000c00 */
[----:B------:R-:W-:Y:S02]  /*0e80*/  ISETP.NE.AND P0, PT, R36, RZ, PT ;  /* 0x000000ff2400720c */ /* 0x000fe40003f05270 */
[----:B------:R-:W-:Y:S02]  /*0e90*/  ISETP.NE.AND P3, PT, R33, RZ, PT ;  /* 0x000000ff2100720c */ /* 0x000fe40003f65270 */
[----:B------:R-:W-:-:S02]  /*0ea0*/  PRMT R21, R26, 0x3340, R21 ;  /* 0x000033401a157816 */ /* 0x000fc40000000015 */
[----:B------:R-:W-:Y:S02]  /*0eb0*/  SEL R28, R20, 0x3, P4 ;  /* 0x00000003141c7807 */ /* 0x000fe40002000000 */
[----:B------:R-:W-:Y:S02]  /*0ec0*/  SEL R26, RZ, 0x1, !P3 ;  /* 0x00000001ff1a7807 */ /* 0x000fe40005800000 */
[----:B------:R-:W-:Y:S02]  /*0ed0*/  SEL R20, RZ, 0x1, !P0 ;  /* 0x00000001ff147807 */ /* 0x000fe40004000000 */
[----:B------:R-:W-:Y:S02]  /*0ee0*/  SEL R26, R26, 0x2, P1 ;  /* 0x000000021a1a7807 */ /* 0x000fe40000800000 */
[----:B------:R-:W-:Y:S02]  /*0ef0*/  SEL R20, R20, 0x2, P2 ;  /* 0x0000000214147807 */ /* 0x000fe40001000000 */
[----:B--2---:R-:W-:-:S02]  /*0f00*/  LOP3.LUT R5, R3, R0, RZ, 0xfc, !PT ;  /* 0x0000000003057212 */ /* 0x004fc400078efcff */
[----:B------:R-:W-:Y:S02]  /*0f10*/  SEL R26, R26, 0x3, P5 ;  /* 0x000000031a1a7807 */ /* 0x000fe40002800000 */
[----:B------:R-:W-:Y:S02]  /*0f20*/  SEL R7, R20, 0x3, P6 ;  /* 0x0000000314077807 */ /* 0x000fe40003000000 */
[----:B------:R-:W-:Y:S02]  /*0f30*/  SHF.R.S32.HI R0, RZ, 0x1f, R3 ;  /* 0x0000001fff007819 */ /* 0x000fe40000011403 */
[----:B------:R-:W-:Y:S02]  /*0f40*/  LEA R4, P0, R5, UR4, 0x2 ;  /* 0x0000000405047c11 */ /* 0x000fe4000f8010ff */
[----:B------:R-:W-:Y:S02]  /*0f50*/  PRMT R24, R27, 0x3340, R24 ;  /* 0x000033401b187816 */ /* 0x000fe40000000018 */
[----:B------:R-:W-:-:S02]  /*0f60*/  PRMT R25, R28, 0x3340, R25 ;  /* 0x000033401c197816 */ /* 0x000fc40000000019 */
[----:B------:R-:W-:Y:S02]  /*0f70*/  IADD3 R6, P1, R2, UR8, RZ ;  /* 0x0000000802067c10 */ /* 0x000fe4000ff3e0ff */
[----:B------:R-:W-:Y:S01]  /*0f80*/  PRMT R26, R7, 0x3340, R26 ;  /* 0x00003340071a7816 */ /* 0x000fe2000000001a */
[C---:B-1----:R-:W-:Y:S01]  /*0f90*/  IMAD.WIDE R22, R5.reuse, 0x4, R22 ;  /* 0x0000000405167825 */ /* 0x042fe200078e0216 */
[----:B------:R-:W-:Y:S02]  /*0fa0*/  LEA.HI.X R5, R5, UR5, R0, 0x2, P0 ;  /* 0x0000000505057c11 */ /* 0x000fe400080f1400 */
[----:B------:R-:W-:Y:S02]  /*0fb0*/  LEA.HI.X.SX32 R7, R2, UR9, 0x1, P1 ;  /* 0x0000000902077c11 */ /* 0x000fe400088f0eff */
[----:B------:R-:W-:Y:S02]  /*0fc0*/  PRMT R24, R24, 0x5410, R21 ;  /* 0x0000541018187816 */ /* 0x000fe40000000015 */
[----:B------:R-:W-:Y:S01]  /*0fd0*/  PRMT R25, R26, 0x5410, R25 ;  /* 0x000054101a197816 */ /* 0x000fe20000000019 */
[----:B---3--:R-:W-:Y:S04]  /*0fe0*/  STG.E.128 desc[UR6][R22.64], R8 ;  /* 0x0000000816007986 */ /* 0x008fe8000c101d06 */
[----:B----4-:R-:W-:Y:S04]  /*0ff0*/  STG.E.128 desc[UR6][R4.64+0x800], R16 ;  /* 0x0008001004007986 */ /* 0x010fe8000c101d06 */
[----:B------:R-:W-:Y:S01]  /*1000*/  STG.E.64 desc[UR6][R6.64], R24 ;  /* 0x0000001806007986 */ /* 0x000fe2000c101b06 */
[----:B------:R-:W-:Y:S05]  /*1010*/  EXIT ;  /* 0x000000000000794d */ /* 0x000fea0003800000 */
.L_x_0:
[----:B------:R-:W-:-:S00]  /*1020*/  BRA `(.L_x_0) ;  /* 0xfffffffc00fc7947 */ /* 0x000fc0000383ffff */
[----:B------:R-:W-:-:S00]  /*1030*/  NOP ;  /* 0x0000000000007918 */ /* 0x000fc00000000000 */
        /* <DEDUP_REMOVED lines=12> */
.L_x_1:


//--------------------- .nv.shared.triton_poi_fused_max_pool2d_with_indices_13 --------------------------
	.section	.nv.shared.triton_poi_fused_max_pool2d_with_indices_13,"aw",@nobits
	.sectionflags	@""
	.align	16
	.zero		1024


//--------------------- .nv.constant0.triton_poi_fused_max_pool2d_with_indices_13 --------------------------
	.section	.nv.constant0.triton_poi_fused_max_pool2d_with_indices_13,"a",@progbits
	.sectionflags	@""
	.align	4
.nv.constant0.triton_poi_fused_max_pool2d_with_indices_13:
	.zero		556
